//
// Generated by NVIDIA NVVM Compiler
//
// Compiler Build ID: CL-36424714
// Cuda compilation tools, release 13.0, V13.0.88
// Based on NVVM 20.0.0
//

.version 9.0
.target sm_100
.address_size 64

	// .globl	_Z19l1_benchmark_kernelP6float4i

.visible .entry _Z19l1_benchmark_kernelP6float4i(
	.param .u64 .ptr .align 1 _Z19l1_benchmark_kernelP6float4i_param_0,
	.param .u32 _Z19l1_benchmark_kernelP6float4i_param_1
)
{
	.reg .pred 	%p<6>;
	.reg .b32 	%r<16>;
	.reg .b32 	%f<190>;
	.reg .b64 	%rd<5>;

	ld.param.u64 	%rd2, [_Z19l1_benchmark_kernelP6float4i_param_0];
	ld.param.u32 	%r8, [_Z19l1_benchmark_kernelP6float4i_param_1];
	cvta.to.global.u64 	%rd3, %rd2;
	mov.u32 	%r9, %ctaid.x;
	mov.u32 	%r10, %ntid.x;
	mov.u32 	%r11, %tid.x;
	mad.lo.s32 	%r12, %r9, %r10, %r11;
	mul.wide.u32 	%rd4, %r12, 16;
	add.s64 	%rd1, %rd3, %rd4;
	ld.global.v4.f32 	{%f189, %f171, %f172, %f173}, [%rd1];
	setp.lt.s32 	%p1, %r8, 1;
	@%p1 bra 	$L__BB0_7;
	and.b32  	%r1, %r8, 15;
	setp.lt.u32 	%p2, %r8, 16;
	@%p2 bra 	$L__BB0_4;
	and.b32  	%r13, %r8, 2147483632;
	neg.s32 	%r14, %r13;
$L__BB0_3:
	.pragma "nounroll";
	fma.rn.f32 	%f34, %f189, 0f3F800054, 0f3727C5AC;
	// begin inline asm
	// end inline asm
	fma.rn.f32 	%f42, %f34, 0f3F800054, 0f3727C5AC;
	// begin inline asm
	// end inline asm
	fma.rn.f32 	%f50, %f42, 0f3F800054, 0f3727C5AC;
	// begin inline asm
	// end inline asm
	fma.rn.f32 	%f58, %f50, 0f3F800054, 0f3727C5AC;
	// begin inline asm
	// end inline asm
	fma.rn.f32 	%f66, %f58, 0f3F800054, 0f3727C5AC;
	// begin inline asm
	// end inline asm
	fma.rn.f32 	%f74, %f66, 0f3F800054, 0f3727C5AC;
	// begin inline asm
	// end inline asm
	fma.rn.f32 	%f82, %f74, 0f3F800054, 0f3727C5AC;
	// begin inline asm
	// end inline asm
	fma.rn.f32 	%f90, %f82, 0f3F800054, 0f3727C5AC;
	// begin inline asm
	// end inline asm
	fma.rn.f32 	%f98, %f90, 0f3F800054, 0f3727C5AC;
	// begin inline asm
	// end inline asm
	fma.rn.f32 	%f106, %f98, 0f3F800054, 0f3727C5AC;
	// begin inline asm
	// end inline asm
	fma.rn.f32 	%f114, %f106, 0f3F800054, 0f3727C5AC;
	// begin inline asm
	// end inline asm
	fma.rn.f32 	%f122, %f114, 0f3F800054, 0f3727C5AC;
	// begin inline asm
	// end inline asm
	fma.rn.f32 	%f130, %f122, 0f3F800054, 0f3727C5AC;
	// begin inline asm
	// end inline asm
	fma.rn.f32 	%f138, %f130, 0f3F800054, 0f3727C5AC;
	// begin inline asm
	// end inline asm
	fma.rn.f32 	%f146, %f138, 0f3F800054, 0f3727C5AC;
	// begin inline asm
	// end inline asm
	fma.rn.f32 	%f189, %f146, 0f3F800054, 0f3727C5AC;
	// begin inline asm
	// end inline asm
	add.s32 	%r14, %r14, 16;
	setp.ne.s32 	%p3, %r14, 0;
	@%p3 bra 	$L__BB0_3;
$L__BB0_4:
	setp.eq.s32 	%p4, %r1, 0;
	@%p4 bra 	$L__BB0_7;
	neg.s32 	%r15, %r1;
$L__BB0_6:
	.pragma "nounroll";
	fma.rn.f32 	%f189, %f189, 0f3F800054, 0f3727C5AC;
	// begin inline asm
	// end inline asm
	add.s32 	%r15, %r15, 1;
	setp.ne.s32 	%p5, %r15, 0;
	@%p5 bra 	$L__BB0_6;
$L__BB0_7:
	st.global.v4.f32 	[%rd1], {%f189, %f171, %f172, %f173};
	ret;

}
	// .globl	_Z28l2_benchmark_resident_kernelP6float4mi
.visible .entry _Z28l2_benchmark_resident_kernelP6float4mi(
	.param .u64 .ptr .align 1 _Z28l2_benchmark_resident_kernelP6float4mi_param_0,
	.param .u64 _Z28l2_benchmark_resident_kernelP6float4mi_param_1,
	.param .u32 _Z28l2_benchmark_resident_kernelP6float4mi_param_2
)
{
	.reg .pred 	%p<8>;
	.reg .b32 	%r<16>;
	.reg .b32 	%f<41>;
	.reg .b64 	%rd<16>;

	ld.param.u64 	%rd3, [_Z28l2_benchmark_resident_kernelP6float4mi_param_0];
	ld.param.u64 	%rd4, [_Z28l2_benchmark_resident_kernelP6float4mi_param_1];
	ld.param.u32 	%r8, [_Z28l2_benchmark_resident_kernelP6float4mi_param_2];
	mov.u32 	%r9, %ctaid.x;
	mov.u32 	%r10, %ntid.x;
	mov.u32 	%r11, %tid.x;
	mad.lo.s32 	%r12, %r9, %r10, %r11;
	cvt.u64.u32 	%rd1, %r12;
	setp.le.u64 	%p1, %rd4, %rd1;
	setp.lt.s32 	%p2, %r8, 1;
	or.pred  	%p3, %p1, %p2;
	@%p3 bra 	$L__BB1_7;
	shl.b64 	%rd5, %rd1, 4;
	add.s64 	%rd2, %rd3, %rd5;
	and.b32  	%r1, %r8, 3;
	setp.lt.u32 	%p4, %r8, 4;
	@%p4 bra 	$L__BB1_4;
	and.b32  	%r13, %r8, 2147483644;
	neg.s32 	%r14, %r13;
$L__BB1_3:
	// begin inline asm
	ld.global.cg.v4.f32 {%f1, %f2, %f3, %f4}, [%rd2];
	// end inline asm
	add.f32 	%f5, %f1, 0f3727C5AC;
	// begin inline asm
	st.global.cg.v4.f32 [%rd2], {%f5, %f2, %f3, %f4};
	// end inline asm
	// begin inline asm
	ld.global.cg.v4.f32 {%f9, %f10, %f11, %f12}, [%rd2];
	// end inline asm
	add.f32 	%f13, %f9, 0f3727C5AC;
	// begin inline asm
	st.global.cg.v4.f32 [%rd2], {%f13, %f10, %f11, %f12};
	// end inline asm
	// begin inline asm
	ld.global.cg.v4.f32 {%f17, %f18, %f19, %f20}, [%rd2];
	// end inline asm
	add.f32 	%f21, %f17, 0f3727C5AC;
	// begin inline asm
	st.global.cg.v4.f32 [%rd2], {%f21, %f18, %f19, %f20};
	// end inline asm
	// begin inline asm
	ld.global.cg.v4.f32 {%f25, %f26, %f27, %f28}, [%rd2];
	// end inline asm
	add.f32 	%f29, %f25, 0f3727C5AC;
	// begin inline asm
	st.global.cg.v4.f32 [%rd2], {%f29, %f26, %f27, %f28};
	// end inline asm
	add.s32 	%r14, %r14, 4;
	setp.ne.s32 	%p5, %r14, 0;
	@%p5 bra 	$L__BB1_3;
$L__BB1_4:
	setp.eq.s32 	%p6, %r1, 0;
	@%p6 bra 	$L__BB1_7;
	neg.s32 	%r15, %r1;
$L__BB1_6:
	.pragma "nounroll";
	// begin inline asm
	ld.global.cg.v4.f32 {%f33, %f34, %f35, %f36}, [%rd2];
	// end inline asm
	add.f32 	%f37, %f33, 0f3727C5AC;
	// begin inline asm
	st.global.cg.v4.f32 [%rd2], {%f37, %f34, %f35, %f36};
	// end inline asm
	add.s32 	%r15, %r15, 1;
	setp.ne.s32 	%p7, %r15, 0;
	@%p7 bra 	$L__BB1_6;
$L__BB1_7:
	ret;

}
	// .globl	_Z20hbm_benchmark_kernelPK6float4PS_m
.visible .entry _Z20hbm_benchmark_kernelPK6float4PS_m(
	.param .u64 .ptr .align 1 _Z20hbm_benchmark_kernelPK6float4PS_m_param_0,
	.param .u64 .ptr .align 1 _Z20hbm_benchmark_kernelPK6float4PS_m_param_1,
	.param .u64 _Z20hbm_benchmark_kernelPK6float4PS_m_param_2
)
{
	.reg .pred 	%p<3>;
	.reg .b32 	%r<5>;
	.reg .b32 	%f<6>;
	.reg .b64 	%rd<18>;

	ld.param.u64 	%rd8, [_Z20hbm_benchmark_kernelPK6float4PS_m_param_0];
	ld.param.u64 	%rd9, [_Z20hbm_benchmark_kernelPK6float4PS_m_param_1];
	ld.param.u64 	%rd10, [_Z20hbm_benchmark_kernelPK6float4PS_m_param_2];
	mov.u32 	%r1, %ctaid.x;
	mov.u32 	%r2, %ntid.x;
	cvt.u64.u32 	%rd1, %r2;
	mul.wide.u32 	%rd11, %r1, %r2;
	mov.u32 	%r3, %tid.x;
	cvt.u64.u32 	%rd12, %r3;
	add.s64 	%rd17, %rd11, %rd12;
	setp.ge.u64 	%p1, %rd17, %rd10;
	@%p1 bra 	$L__BB2_3;
	mov.u32 	%r4, %nctaid.x;
	cvt.u64.u32 	%rd13, %r4;
	mul.lo.s64 	%rd3, %rd13, %rd1;
	cvta.to.global.u64 	%rd4, %rd8;
	cvta.to.global.u64 	%rd5, %rd9;
$L__BB2_2:
	shl.b64 	%rd14, %rd17, 4;
	add.s64 	%rd15, %rd4, %rd14;
	ld.global.nc.v4.f32 	{%f1, %f2, %f3, %f4}, [%rd15];
	fma.rn.f32 	%f5, %f1, 0f3F800054, 0f3727C5AC;
	add.s64 	%rd16, %rd5, %rd14;
	st.global.v4.f32 	[%rd16], {%f5, %f2, %f3, %f4};
	add.s64 	%rd17, %rd17, %rd3;
	setp.lt.u64 	%p2, %rd17, %rd10;
	@%p2 bra 	$L__BB2_2;
$L__BB2_3:
	ret;

}


// ===== COMPILED SASS (sm_100) =====

	.target	sm_100

	.elftype	@"ET_EXEC"


//--------------------- .note.nv.tkinfo           --------------------------
	.section	.note.nv.tkinfo,"",@"SHT_NOTE"
	.sectionflags	@"SHF_NOTE_NV_TKINFO"
	.tkinfo
        /*0018*/ 	.word	0x00000002
        /*0030*/ 	.string	""
        /*0030*/ 	.string	"ptxas"
        /*0030*/ 	.string	"Cuda compilation tools, release 13.0, V13.0.88"
        /*0030*/ 	.string	"Build cuda_13.0.r13.0/compiler.36424714_0"
        /*0030*/ 	.string	"-arch sm_100 -m 64 "



//--------------------- .note.nv.cuinfo           --------------------------
	.section	.note.nv.cuinfo,"",@"SHT_NOTE"
	.sectionflags	@"SHF_NOTE_NV_CUINFO"
        /*0018*/ 	.short	0x0002
        /*001a*/ 	.short	0x0064
        /*001c*/ 	.short	0x0082
	.zero		2


//--------------------- .nv.info                  --------------------------
	.section	.nv.info,"",@"SHT_CUDA_INFO"
	.align	4


	//----- nvinfo : EIATTR_REGCOUNT
	.align		4
        /*0000*/ 	.byte	0x04, 0x2f
        /*0002*/ 	.short	(.L_1 - .L_0)
	.align		4
.L_0:
        /*0004*/ 	.word	index@(_Z19l1_benchmark_kernelP6float4i)
        /*0008*/ 	.word	0x0000000c


	//----- nvinfo : EIATTR_FRAME_SIZE
	.align		4
.L_1:
        /*000c*/ 	.byte	0x04, 0x11
        /*000e*/ 	.short	(.L_3 - .L_2)
	.align		4
.L_2:
        /*0010*/ 	.word	index@(_Z19l1_benchmark_kernelP6float4i)
        /*0014*/ 	.word	0x00000000


	//----- nvinfo : EIATTR_REGCOUNT
	.align		4
.L_3:
        /*0018*/ 	.byte	0x04, 0x2f
        /*001a*/ 	.short	(.L_5 - .L_4)
	.align		4
.L_4:
        /*001c*/ 	.word	index@(_Z28l2_benchmark_resident_kernelP6float4mi)
        /*0020*/ 	.word	0x00000011


	//----- nvinfo : EIATTR_FRAME_SIZE
	.align		4
.L_5:
        /*0024*/ 	.byte	0x04, 0x11
        /*0026*/ 	.short	(.L_7 - .L_6)
	.align		4
.L_6:
        /*0028*/ 	.word	index@(_Z28l2_benchmark_resident_kernelP6float4mi)
        /*002c*/ 	.word	0x00000000


	//----- nvinfo : EIATTR_REGCOUNT
	.align		4
.L_7:
        /*0030*/ 	.byte	0x04, 0x2f
        /*0032*/ 	.short	(.L_9 - .L_8)
	.align		4
.L_8:
        /*0034*/ 	.word	index@(_Z20hbm_benchmark_kernelPK6float4PS_m)
        /*0038*/ 	.word	0x0000000f


	//----- nvinfo : EIATTR_FRAME_SIZE
	.align		4
.L_9:
        /*003c*/ 	.byte	0x04, 0x11
        /*003e*/ 	.short	(.L_11 - .L_10)
	.align		4
.L_10:
        /*0040*/ 	.word	index@(_Z20hbm_benchmark_kernelPK6float4PS_m)
        /*0044*/ 	.word	0x00000000


	//----- nvinfo : EIATTR_MIN_STACK_SIZE
	.align		4
.L_11:
        /*0048*/ 	.byte	0x04, 0x12
        /*004a*/ 	.short	(.L_13 - .L_12)
	.align		4
.L_12:
        /*004c*/ 	.word	index@(_Z20hbm_benchmark_kernelPK6float4PS_m)
        /*0050*/ 	.word	0x00000000


	//----- nvinfo : EIATTR_MIN_STACK_SIZE
	.align		4
.L_13:
        /*0054*/ 	.byte	0x04, 0x12
        /*0056*/ 	.short	(.L_15 - .L_14)
	.align		4
.L_14:
        /*0058*/ 	.word	index@(_Z28l2_benchmark_resident_kernelP6float4mi)
        /*005c*/ 	.word	0x00000000


	//----- nvinfo : EIATTR_MIN_STACK_SIZE
	.align		4
.L_15:
        /*0060*/ 	.byte	0x04, 0x12
        /*0062*/ 	.short	(.L_17 - .L_16)
	.align		4
.L_16:
        /*0064*/ 	.word	index@(_Z19l1_benchmark_kernelP6float4i)
        /*0068*/ 	.word	0x00000000
.L_17:


//--------------------- .nv.compat                --------------------------
	.section	.nv.compat,"",@"SHT_CUDA_COMPAT_INFO"
	.align	4
        /*0000*/ 	.byte	0x02, 0x09, 0x00, 0x00, 0x02, 0x02, 0x01, 0x00, 0x02, 0x05, 0x05, 0x00, 0x03, 0x07, 0x01, 0x01
        /*0010*/ 	.byte	0x02, 0x03, 0x00, 0x00, 0x02, 0x06, 0x01, 0x00, 0x04, 0x0b, 0x08, 0x00, 0x09, 0x00, 0x00, 0x00
        /*0020*/ 	.byte	0x00, 0x00, 0x00, 0x00


//--------------------- .nv.info._Z20hbm_benchmark_kernelPK6float4PS_m --------------------------
	.section	.nv.info._Z20hbm_benchmark_kernelPK6float4PS_m,"",@"SHT_CUDA_INFO"
	.sectionflags	@""
	.align	4


	//----- nvinfo : EIATTR_CUDA_API_VERSION
	.align		4
        /*0000*/ 	.byte	0x04, 0x37
        /*0002*/ 	.short	(.L_19 - .L_18)
.L_18:
        /*0004*/ 	.word	0x00000082


	//----- nvinfo : EIATTR_KPARAM_INFO
	.align		4
.L_19:
        /*0008*/ 	.byte	0x04, 0x17
        /*000a*/ 	.short	(.L_21 - .L_20)
.L_20:
        /*000c*/ 	.word	0x00000000
        /*0010*/ 	.short	0x0002
        /*0012*/ 	.short	0x0010
        /*0014*/ 	.byte	0x00, 0xf0, 0x21, 0x00


	//----- nvinfo : EIATTR_KPARAM_INFO
	.align		4
.L_21:
        /*0018*/ 	.byte	0x04, 0x17
        /*001a*/ 	.short	(.L_23 - .L_22)
.L_22:
        /*001c*/ 	.word	0x00000000
        /*0020*/ 	.short	0x0001
        /*0022*/ 	.short	0x0008
        /*0024*/ 	.byte	0x00, 0xf5, 0x21, 0x00


	//----- nvinfo : EIATTR_KPARAM_INFO
	.align		4
.L_23:
        /*0028*/ 	.byte	0x04, 0x17
        /*002a*/ 	.short	(.L_25 - .L_24)
.L_24:
        /*002c*/ 	.word	0x00000000
        /*0030*/ 	.short	0x0000
        /*0032*/ 	.short	0x0000
        /*0034*/ 	.byte	0x00, 0xf5, 0x21, 0x00


	//----- nvinfo : EIATTR_SPARSE_MMA_MASK
	.align		4
.L_25:
        /*0038*/ 	.byte	0x03, 0x50
        /*003a*/ 	.short	0x0000


	//----- nvinfo : EIATTR_MAXREG_COUNT
	.align		4
        /*003c*/ 	.byte	0x03, 0x1b
        /*003e*/ 	.short	0x00ff


	//----- nvinfo : EIATTR_MERCURY_ISA_VERSION
	.align		4
        /*0040*/ 	.byte	0x03, 0x5f
        /*0042*/ 	.short	0x0101


	//----- nvinfo : EIATTR_VRC_CTA_INIT_COUNT
	.align		4
        /*0044*/ 	.byte	0x02, 0x4a
	.zero		1
	.zero		1


	//----- nvinfo : EIATTR_EXIT_INSTR_OFFSETS
	.align		4
        /*0048*/ 	.byte	0x04, 0x1c
        /*004a*/ 	.short	(.L_27 - .L_26)


	//   ....[0]....
.L_26:
        /*004c*/ 	.word	0x00000090


	//   ....[1]....
        /*0050*/ 	.word	0x00000210


	//----- nvinfo : EIATTR_CRS_STACK_SIZE
	.align		4
.L_27:
        /*0054*/ 	.byte	0x04, 0x1e
        /*0056*/ 	.short	(.L_29 - .L_28)
.L_28:
        /*0058*/ 	.word	0x00000000


	//----- nvinfo : EIATTR_CBANK_PARAM_SIZE
	.align		4
.L_29:
        /*005c*/ 	.byte	0x03, 0x19
        /*005e*/ 	.short	0x0018


	//----- nvinfo : EIATTR_PARAM_CBANK
	.align		4
        /*0060*/ 	.byte	0x04, 0x0a
        /*0062*/ 	.short	(.L_31 - .L_30)
	.align		4
.L_30:
        /*0064*/ 	.word	index@(.nv.constant0._Z20hbm_benchmark_kernelPK6float4PS_m)
        /*0068*/ 	.short	0x0380
        /*006a*/ 	.short	0x0018


	//----- nvinfo : EIATTR_SW_WAR
	.align		4
.L_31:
        /*006c*/ 	.byte	0x04, 0x36
        /*006e*/ 	.short	(.L_33 - .L_32)
.L_32:
        /*0070*/ 	.word	0x00000008
.L_33:


//--------------------- .nv.info._Z28l2_benchmark_resident_kernelP6float4mi --------------------------
	.section	.nv.info._Z28l2_benchmark_resident_kernelP6float4mi,"",@"SHT_CUDA_INFO"
	.sectionflags	@""
	.align	4


	//----- nvinfo : EIATTR_CUDA_API_VERSION
	.align		4
        /*0000*/ 	.byte	0x04, 0x37
        /*0002*/ 	.short	(.L_35 - .L_34)
.L_34:
        /*0004*/ 	.word	0x00000082


	//----- nvinfo : EIATTR_KPARAM_INFO
	.align		4
.L_35:
        /*0008*/ 	.byte	0x04, 0x17
        /*000a*/ 	.short	(.L_37 - .L_36)
.L_36:
        /*000c*/ 	.word	0x00000000
        /*0010*/ 	.short	0x0002
        /*0012*/ 	.short	0x0010
        /*0014*/ 	.byte	0x00, 0xf0, 0x11, 0x00


	//----- nvinfo : EIATTR_KPARAM_INFO
	.align		4
.L_37:
        /*0018*/ 	.byte	0x04, 0x17
        /*001a*/ 	.short	(.L_39 - .L_38)
.L_38:
        /*001c*/ 	.word	0x00000000
        /*0020*/ 	.short	0x0001
        /*0022*/ 	.short	0x0008
        /*0024*/ 	.byte	0x00, 0xf0, 0x21, 0x00


	//----- nvinfo : EIATTR_KPARAM_INFO
	.align		4
.L_39:
        /*0028*/ 	.byte	0x04, 0x17
        /*002a*/ 	.short	(.L_41 - .L_40)
.L_40:
        /*002c*/ 	.word	0x00000000
        /*0030*/ 	.short	0x0000
        /*0032*/ 	.short	0x0000
        /*0034*/ 	.byte	0x00, 0xf5, 0x21, 0x00


	//----- nvinfo : EIATTR_SPARSE_MMA_MASK
	.align		4
.L_41:
        /*0038*/ 	.byte	0x03, 0x50
        /*003a*/ 	.short	0x0000


	//----- nvinfo : EIATTR_MAXREG_COUNT
	.align		4
        /*003c*/ 	.byte	0x03, 0x1b
        /*003e*/ 	.short	0x00ff


	//----- nvinfo : EIATTR_MERCURY_ISA_VERSION
	.align		4
        /*0040*/ 	.byte	0x03, 0x5f
        /*0042*/ 	.short	0x0101


	//----- nvinfo : EIATTR_VRC_CTA_INIT_COUNT
	.align		4
        /*0044*/ 	.byte	0x02, 0x4a
	.zero		1
	.zero		1


	//----- nvinfo : EIATTR_EXIT_INSTR_OFFSETS
	.align		4
        /*0048*/ 	.byte	0x04, 0x1c
        /*004a*/ 	.short	(.L_43 - .L_42)


	//   ....[0]....
.L_42:
        /*004c*/ 	.word	0x000000a0


	//   ....[1]....
        /*0050*/ 	.word	0x00000570


	//   ....[2]....
        /*0054*/ 	.word	0x000005f0


	//----- nvinfo : EIATTR_CBANK_PARAM_SIZE
	.align		4
.L_43:
        /*0058*/ 	.byte	0x03, 0x19
        /*005a*/ 	.short	0x0014


	//----- nvinfo : EIATTR_PARAM_CBANK
	.align		4
        /*005c*/ 	.byte	0x04, 0x0a
        /*005e*/ 	.short	(.L_45 - .L_44)
	.align		4
.L_44:
        /*0060*/ 	.word	index@(.nv.constant0._Z28l2_benchmark_resident_kernelP6float4mi)
        /*0064*/ 	.short	0x0380
        /*0066*/ 	.short	0x0014


	//----- nvinfo : EIATTR_SW_WAR
	.align		4
.L_45:
        /*0068*/ 	.byte	0x04, 0x36
        /*006a*/ 	.short	(.L_47 - .L_46)
.L_46:
        /*006c*/ 	.word	0x00000008
.L_47:


//--------------------- .nv.info._Z19l1_benchmark_kernelP6float4i --------------------------
	.section	.nv.info._Z19l1_benchmark_kernelP6float4i,"",@"SHT_CUDA_INFO"
	.sectionflags	@""
	.align	4


	//----- nvinfo : EIATTR_CUDA_API_VERSION
	.align		4
        /*0000*/ 	.byte	0x04, 0x37
        /*0002*/ 	.short	(.L_49 - .L_48)
.L_48:
        /*0004*/ 	.word	0x00000082


	//----- nvinfo : EIATTR_KPARAM_INFO
	.align		4
.L_49:
        /*0008*/ 	.byte	0x04, 0x17
        /*000a*/ 	.short	(.L_51 - .L_50)
.L_50:
        /*000c*/ 	.word	0x00000000
        /*0010*/ 	.short	0x0001
        /*0012*/ 	.short	0x0008
        /*0014*/ 	.byte	0x00, 0xf0, 0x11, 0x00


	//----- nvinfo : EIATTR_KPARAM_INFO
	.align		4
.L_51:
        /*0018*/ 	.byte	0x04, 0x17
        /*001a*/ 	.short	(.L_53 - .L_52)
.L_52:
        /*001c*/ 	.word	0x00000000
        /*0020*/ 	.short	0x0000
        /*0022*/ 	.short	0x0000
        /*0024*/ 	.byte	0x00, 0xf5, 0x21, 0x00


	//----- nvinfo : EIATTR_SPARSE_MMA_MASK
	.align		4
.L_53:
        /*0028*/ 	.byte	0x03, 0x50
        /*002a*/ 	.short	0x0000


	//----- nvinfo : EIATTR_MAXREG_COUNT
	.align		4
        /*002c*/ 	.byte	0x03, 0x1b
        /*002e*/ 	.short	0x00ff


	//----- nvinfo : EIATTR_MERCURY_ISA_VERSION
	.align		4
        /*0030*/ 	.byte	0x03, 0x5f
        /*0032*/ 	.short	0x0101


	//----- nvinfo : EIATTR_VRC_CTA_INIT_COUNT
	.align		4
        /*0034*/ 	.byte	0x02, 0x4a
	.zero		1
	.zero		1


	//----- nvinfo : EIATTR_EXIT_INSTR_OFFSETS
	.align		4
        /*0038*/ 	.byte	0x04, 0x1c
        /*003a*/ 	.short	(.L_55 - .L_54)


	//   ....[0]....
.L_54:
        /*003c*/ 	.word	0x000002e0


	//----- nvinfo : EIATTR_CBANK_PARAM_SIZE
	.align		4
.L_55:
        /*0040*/ 	.byte	0x03, 0x19
        /*0042*/ 	.short	0x000c


	//----- nvinfo : EIATTR_PARAM_CBANK
	.align		4
        /*0044*/ 	.byte	0x04, 0x0a
        /*0046*/ 	.short	(.L_57 - .L_56)
	.align		4
.L_56:
        /*0048*/ 	.word	index@(.nv.constant0._Z19l1_benchmark_kernelP6float4i)
        /*004c*/ 	.short	0x0380
        /*004e*/ 	.short	0x000c


	//----- nvinfo : EIATTR_SW_WAR
	.align		4
.L_57:
        /*0050*/ 	.byte	0x04, 0x36
        /*0052*/ 	.short	(.L_59 - .L_58)
.L_58:
        /*0054*/ 	.word	0x00000008
.L_59:


//--------------------- .nv.callgraph             --------------------------
	.section	.nv.callgraph,"",@"SHT_CUDA_CALLGRAPH"
	.align	4
	.sectionentsize	8
	.align		4
        /*0000*/ 	.word	0x00000000
	.align		4
        /*0004*/ 	.word	0xffffffff
	.align		4
        /*0008*/ 	.word	0x00000000
	.align		4
        /*000c*/ 	.word	0xfffffffe
	.align		4
        /*0010*/ 	.word	0x00000000
	.align		4
        /*0014*/ 	.word	0xfffffffd
	.align		4
        /*0018*/ 	.word	0x00000000
	.align		4
        /*001c*/ 	.word	0xfffffffc


//--------------------- .text._Z20hbm_benchmark_kernelPK6float4PS_m --------------------------
	.section	.text._Z20hbm_benchmark_kernelPK6float4PS_m,"ax",@progbits
	.align	128
        .global         _Z20hbm_benchmark_kernelPK6float4PS_m
        .type           _Z20hbm_benchmark_kernelPK6float4PS_m,@function
        .size           _Z20hbm_benchmark_kernelPK6float4PS_m,(.L_x_14 - _Z20hbm_benchmark_kernelPK6float4PS_m)
        .other          _Z20hbm_benchmark_kernelPK6float4PS_m,@"STO_CUDA_ENTRY STV_DEFAULT"
_Z20hbm_benchmark_kernelPK6float4PS_m:
.text._Z20hbm_benchmark_kernelPK6float4PS_m:
[----:B------:R-:W-:Y:S01]  /*0000*/  LDC R1, c[0x0][0x37c] ;  /* 0x0000df00ff017b82 */ /* 0x000fe20000000800 */
[----:B------:R-:W0:Y:S07]  /*0010*/  S2R R2, SR_TID.X ;  /* 0x0000000000027919 */ /* 0x000e2e0000002100 */
[----:B------:R-:W0:Y:S01]  /*0020*/  S2UR UR4, SR_CTAID.X ;  /* 0x00000000000479c3 */ /* 0x000e220000002500 */
[----:B------:R-:W1:Y:S01]  /*0030*/  LDCU.64 UR8, c[0x0][0x390] ;  /* 0x00007200ff0877ac */ /* 0x000e620008000a00 */
[----:B------:R-:W-:-:S06]  /*0040*/  IMAD.MOV.U32 R3, RZ, RZ, RZ ;  /* 0x000000ffff037224 */ /* 0x000fcc00078e00ff */
[----:B------:R-:W0:Y:S02]  /*0050*/  LDC R9, c[0x0][0x360] ;  /* 0x0000d800ff097b82 */ /* 0x000e240000000800 */
[----:B0-----:R-:W-:-:S03]  /*0060*/  IMAD.WIDE.U32 R2, R9, UR4, R2 ;  /* 0x0000000409027c25 */ /* 0x001fc6000f8e0002 */
[----:B-1----:R-:W-:-:S04]  /*0070*/  ISETP.GE.U32.AND P0, PT, R2, UR8, PT ;  /* 0x0000000802007c0c */ /* 0x002fc8000bf06070 */
[----:B------:R-:W-:-:S13]  /*0080*/  ISETP.GE.U32.AND.EX P0, PT, R3, UR9, PT, P0 ;  /* 0x0000000903007c0c */ /* 0x000fda000bf06100 */
[----:B------:R-:W-:Y:S05]  /*0090*/  @P0 EXIT ;  /* 0x000000000000094d */ /* 0x000fea0003800000 */
[----:B------:R-:W0:Y:S01]  /*00a0*/  LDCU UR4, c[0x0][0x370] ;  /* 0x00006e00ff0477ac */ /* 0x000e220008000800 */
[----:B------:R-:W-:Y:S02]  /*00b0*/  IMAD.MOV.U32 R11, RZ, RZ, R2 ;  /* 0x000000ffff0b7224 */ /* 0x000fe400078e0002 */
[----:B------:R-:W-:Y:S01]  /*00c0*/  IMAD.MOV.U32 R10, RZ, RZ, R3 ;  /* 0x000000ffff0a7224 */ /* 0x000fe200078e0003 */
[----:B------:R-:W1:Y:S01]  /*00d0*/  LDCU.64 UR6, c[0x0][0x358] ;  /* 0x00006b00ff0677ac */ /* 0x000e620008000a00 */
[----:B------:R-:W2:Y:S01]  /*00e0*/  LDCU.128 UR12, c[0x0][0x380] ;  /* 0x00007000ff0c77ac */ /* 0x000ea20008000c00 */
[----:B0-----:R-:W-:Y:S01]  /*00f0*/  IMAD.WIDE.U32 R8, R9, UR4, RZ ;  /* 0x0000000409087c25 */ /* 0x001fe2000f8e00ff */
[----:B------:R-:W-:-:S03]  /*0100*/  UMOV UR4, URZ ;  /* 0x000000ff00047c82 */ /* 0x000fc60008000000 */
[----:B-1----:R-:W-:-:S07]  /*0110*/  VIADD R0, R9, UR4 ;  /* 0x0000000409007c36 */ /* 0x002fce0008000000 */
.L_x_0:
[C---:B------:R-:W-:Y:S01]  /*0120*/  IMAD.SHL.U32 R2, R11.reuse, 0x10, RZ ;  /* 0x000000100b027824 */ /* 0x040fe200078e00ff */
[----:B------:R-:W-:-:S04]  /*0130*/  SHF.L.U64.HI R12, R11, 0x4, R10 ;  /* 0x000000040b0c7819 */ /* 0x000fc8000001020a */
[----:B--2---:R-:W-:-:S04]  /*0140*/  IADD3 R6, P0, PT, R2, UR12, RZ ;  /* 0x0000000c02067c10 */ /* 0x004fc8000ff1e0ff */
[----:B------:R-:W-:-:S06]  /*0150*/  IADD3.X R7, PT, PT, R12, UR13, RZ, P0, !PT ;  /* 0x0000000d0c077c10 */ /* 0x000fcc00087fe4ff */
[----:B------:R-:W2:Y:S01]  /*0160*/  LDG.E.128.CONSTANT R4, desc[UR6][R6.64] ;  /* 0x0000000606047981 */ /* 0x000ea2000c1e9d00 */
[----:B------:R-:W-:Y:S01]  /*0170*/  IMAD.MOV.U32 R3, RZ, RZ, 0x3f800054 ;  /* 0x3f800054ff037424 */ /* 0x000fe200078e00ff */
[----:B------:R-:W-:-:S03]  /*0180*/  IADD3 R2, P0, PT, R2, UR14, RZ ;  /* 0x0000000e02027c10 */ /* 0x000fc6000ff1e0ff */
[----:B--2---:R-:W-:Y:S01]  /*0190*/  FFMA R4, R4, R3, 9.9999997473787516356e-06 ;  /* 0x3727c5ac04047423 */ /* 0x004fe20000000003 */
[----:B------:R-:W-:Y:S02]  /*01a0*/  IADD3.X R3, PT, PT, R12, UR15, RZ, P0, !PT ;  /* 0x0000000f0c037c10 */ /* 0x000fe400087fe4ff */
[----:B------:R-:W-:-:S03]  /*01b0*/  IADD3 R11, P0, PT, R11, R8, RZ ;  /* 0x000000080b0b7210 */ /* 0x000fc60007f1e0ff */
[----:B------:R0:W-:Y:S02]  /*01c0*/  STG.E.128 desc[UR6][R2.64], R4 ;  /* 0x0000000402007986 */ /* 0x0001e4000c101d06 */
[----:B------:R-:W-:Y:S01]  /*01d0*/  IMAD.X R10, R10, 0x1, R0, P0 ;  /* 0x000000010a0a7824 */ /* 0x000fe200000e0600 */
[----:B------:R-:W-:-:S04]  /*01e0*/  ISETP.GE.U32.AND P0, PT, R11, UR8, PT ;  /* 0x000000080b007c0c */ /* 0x000fc8000bf06070 */
[----:B------:R-:W-:-:S13]  /*01f0*/  ISETP.GE.U32.AND.EX P0, PT, R10, UR9, PT, P0 ;  /* 0x000000090a007c0c */ /* 0x000fda000bf06100 */
[----:B0-----:R-:W-:Y:S05]  /*0200*/  @!P0 BRA `(.L_x_0) ;  /* 0xfffffffc00c48947 */ /* 0x001fea000383ffff */
[----:B------:R-:W-:Y:S05]  /*0210*/  EXIT ;  /* 0x000000000000794d */ /* 0x000fea0003800000 */
.L_x_1:
[----:B------:R-:W-:-:S00]  /*0220*/  BRA `(.L_x_1) ;  /* 0xfffffffc00fc7947 */ /* 0x000fc0000383ffff */
[----:B------:R-:W-:-:S00]  /*0230*/  NOP ;  /* 0x0000000000007918 */ /* 0x000fc00000000000 */
        /* <DEDUP_REMOVED lines=12> */
.L_x_14:


//--------------------- .text._Z28l2_benchmark_resident_kernelP6float4mi --------------------------
	.section	.text._Z28l2_benchmark_resident_kernelP6float4mi,"ax",@progbits
	.align	128
        .global         _Z28l2_benchmark_resident_kernelP6float4mi
        .type           _Z28l2_benchmark_resident_kernelP6float4mi,@function
        .size           _Z28l2_benchmark_resident_kernelP6float4mi,(.L_x_15 - _Z28l2_benchmark_resident_kernelP6float4mi)
        .other          _Z28l2_benchmark_resident_kernelP6float4mi,@"STO_CUDA_ENTRY STV_DEFAULT"
_Z28l2_benchmark_resident_kernelP6float4mi:
.text._Z28l2_benchmark_resident_kernelP6float4mi:
[----:B------:R-:W-:Y:S01]  /*0000*/  LDC R1, c[0x0][0x37c] ;  /* 0x0000df00ff017b82 */ /* 0x000fe20000000800 */
[----:B------:R-:W0:Y:S07]  /*0010*/  S2R R3, SR_TID.X ;  /* 0x0000000000037919 */ /* 0x000e2e0000002100 */
[----:B------:R-:W0:Y:S01]  /*0020*/  S2UR UR4, SR_CTAID.X ;  /* 0x00000000000479c3 */ /* 0x000e220000002500 */
[----:B------:R-:W1:Y:S07]  /*0030*/  LDCU.64 UR6, c[0x0][0x388] ;  /* 0x00007100ff0677ac */ /* 0x000e6e0008000a00 */
[----:B------:R-:W0:Y:S08]  /*0040*/  LDC R0, c[0x0][0x360] ;  /* 0x0000d800ff007b82 */ /* 0x000e300000000800 */
[----:B------:R-:W2:Y:S01]  /*0050*/  LDC R8, c[0x0][0x390] ;  /* 0x0000e400ff087b82 */ /* 0x000ea20000000800 */
[----:B0-----:R-:W-:-:S05]  /*0060*/  IMAD R0, R0, UR4, R3 ;  /* 0x0000000400007c24 */ /* 0x001fca000f8e0203 */
[----:B-1----:R-:W-:Y:S02]  /*0070*/  ISETP.GE.U32.AND P1, PT, R0, UR6, PT ;  /* 0x0000000600007c0c */ /* 0x002fe4000bf26070 */
[----:B--2---:R-:W-:-:S04]  /*0080*/  ISETP.GE.AND P0, PT, R8, 0x1, PT ;  /* 0x000000010800780c */ /* 0x004fc80003f06270 */
[----:B------:R-:W-:-:S13]  /*0090*/  ISETP.GE.U32.OR.EX P0, PT, RZ, UR7, !P0, P1 ;  /* 0x00000007ff007c0c */ /* 0x000fda000c706510 */
[----:B------:R-:W-:Y:S05]  /*00a0*/  @P0 EXIT ;  /* 0x000000000000094d */ /* 0x000fea0003800000 */
[----:B------:R-:W0:Y:S01]  /*00b0*/  LDCU.64 UR6, c[0x0][0x380] ;  /* 0x00007000ff0677ac */ /* 0x000e220008000a00 */
[----:B------:R-:W-:Y:S01]  /*00c0*/  ISETP.GE.U32.AND P0, PT, R8, 0x4, PT ;  /* 0x000000040800780c */ /* 0x000fe20003f06070 */
[----:B------:R-:W1:Y:S01]  /*00d0*/  LDCU.64 UR4, c[0x0][0x358] ;  /* 0x00006b00ff0477ac */ /* 0x000e620008000a00 */
[----:B0-----:R-:W-:-:S04]  /*00e0*/  LEA R2, P1, R0, UR6, 0x4 ;  /* 0x0000000600027c11 */ /* 0x001fc8000f8220ff */
[----:B------:R-:W-:Y:S02]  /*00f0*/  LEA.HI.X R3, R0, UR7, RZ, 0x4, P1 ;  /* 0x0000000700037c11 */ /* 0x000fe400088f24ff */
[----:B------:R-:W-:-:S05]  /*0100*/  LOP3.LUT R0, R8, 0x3, RZ, 0xc0, !PT ;  /* 0x0000000308007812 */ /* 0x000fca00078ec0ff */
[----:B-1----:R-:W-:Y:S05]  /*0110*/  @!P0 BRA `(.L_x_2) ;  /* 0x0000000400108947 */ /* 0x002fea0003800000 */
[----:B------:R-:W-:-:S04]  /*0120*/  LOP3.LUT R8, R8, 0x7ffffffc, RZ, 0xc0, !PT ;  /* 0x7ffffffc08087812 */ /* 0x000fc800078ec0ff */
[----:B------:R-:W-:-:S04]  /*0130*/  IADD3 R8, PT, PT, -R8, RZ, RZ ;  /* 0x000000ff08087210 */ /* 0x000fc80007ffe1ff */
[----:B------:R-:W-:-:S13]  /*0140*/  ISETP.GE.AND P0, PT, R8, RZ, PT ;  /* 0x000000ff0800720c */ /* 0x000fda0003f06270 */
[----:B------:R-:W-:Y:S05]  /*0150*/  @P0 BRA `(.L_x_3) ;  /* 0x0000000000dc0947 */ /* 0x000fea0003800000 */
[----:B------:R-:W-:Y:S02]  /*0160*/  IADD3 R4, PT, PT, -R8, RZ, RZ ;  /* 0x000000ff08047210 */ /* 0x000fe40007ffe1ff */
[----:B------:R-:W-:Y:S02]  /*0170*/  PLOP3.LUT P0, PT, PT, PT, PT, 0x80, 0x8 ;  /* 0x000000000008781c */ /* 0x000fe40003f0f070 */
[----:B------:R-:W-:-:S13]  /*0180*/  ISETP.GT.AND P1, PT, R4, 0xc, PT ;  /* 0x0000000c0400780c */ /* 0x000fda0003f24270 */
[----:B------:R-:W-:Y:S05]  /*0190*/  @!P1 BRA `(.L_x_4) ;  /* 0x0000000000889947 */ /* 0x000fea0003800000 */
[----:B------:R-:W-:-:S13]  /*01a0*/  PLOP3.LUT P0, PT, PT, PT, PT, 0x8, 0x80 ;  /* 0x000000000080781c */ /* 0x000fda0003f0e170 */
.L_x_5:
[----:B0-----:R-:W2:Y:S01]  /*01b0*/  LDG.E.128.STRONG.GPU R4, desc[UR4][R2.64] ;  /* 0x0000000402047981 */ /* 0x001ea2000c1efd00 */
[----:B------:R-:W-:-:S04]  /*01c0*/  IADD3 R8, PT, PT, R8, 0x10, RZ ;  /* 0x0000001008087810 */ /* 0x000fc80007ffe0ff */
[----:B------:R-:W-:Y:S01]  /*01d0*/  ISETP.GE.AND P1, PT, R8, -0xc, PT ;  /* 0xfffffff40800780c */ /* 0x000fe20003f26270 */
[----:B--2---:R-:W-:-:S04]  /*01e0*/  FADD R4, R4, 9.9999997473787516356e-06 ;  /* 0x3727c5ac04047421 */ /* 0x004fc80000000000 */
[----:B------:R-:W-:Y:S01]  /*01f0*/  FADD R9, R4, 9.9999997473787516356e-06 ;  /* 0x3727c5ac04097421 */ /* 0x000fe20000000000 */
[----:B------:R0:W-:Y:S03]  /*0200*/  STG.E.128.STRONG.GPU desc[UR4][R2.64], R4 ;  /* 0x0000000402007986 */ /* 0x0001e6000c10fd04 */
[----:B------:R-:W-:-:S04]  /*0210*/  FADD R10, R9, 9.9999997473787516356e-06 ;  /* 0x3727c5ac090a7421 */ /* 0x000fc80000000000 */
[----:B------:R-:W-:-:S04]  /*0220*/  FADD R11, R10, 9.9999997473787516356e-06 ;  /* 0x3727c5ac0a0b7421 */ /* 0x000fc80000000000 */
[----:B------:R-:W-:-:S04]  /*0230*/  FADD R12, R11, 9.9999997473787516356e-06 ;  /* 0x3727c5ac0b0c7421 */ /* 0x000fc80000000000 */
[----:B------:R-:W-:Y:S01]  /*0240*/  FADD R13, R12, 9.9999997473787516356e-06 ;  /* 0x3727c5ac0c0d7421 */ /* 0x000fe20000000000 */
[----:B0-----:R-:W-:-:S03]  /*0250*/  MOV R4, R9 ;  /* 0x0000000900047202 */ /* 0x001fc60000000f00 */
[----:B------:R-:W-:-:S04]  /*0260*/  FADD R14, R13, 9.9999997473787516356e-06 ;  /* 0x3727c5ac0d0e7421 */ /* 0x000fc80000000000 */
[----:B------:R-:W-:Y:S01]  /*0270*/  FADD R14, R14, 9.9999997473787516356e-06 ;  /* 0x3727c5ac0e0e7421 */ /* 0x000fe20000000000 */
[----:B------:R0:W-:Y:S03]  /*0280*/  STG.E.128.STRONG.GPU desc[UR4][R2.64], R4 ;  /* 0x0000000402007986 */ /* 0x0001e6000c10fd04 */
[----:B------:R-:W-:-:S04]  /*0290*/  FADD R14, R14, 9.9999997473787516356e-06 ;  /* 0x3727c5ac0e0e7421 */ /* 0x000fc80000000000 */
[----:B------:R-:W-:-:S04]  /*02a0*/  FADD R14, R14, 9.9999997473787516356e-06 ;  /* 0x3727c5ac0e0e7421 */ /* 0x000fc80000000000 */
[----:B------:R-:W-:-:S04]  /*02b0*/  FADD R14, R14, 9.9999997473787516356e-06 ;  /* 0x3727c5ac0e0e7421 */ /* 0x000fc80000000000 */
[----:B------:R-:W-:Y:S01]  /*02c0*/  FADD R14, R14, 9.9999997473787516356e-06 ;  /* 0x3727c5ac0e0e7421 */ /* 0x000fe20000000000 */
[----:B0-----:R-:W-:-:S03]  /*02d0*/  MOV R4, R10 ;  /* 0x0000000a00047202 */ /* 0x001fc60000000f00 */
[----:B------:R-:W-:Y:S02]  /*02e0*/  FADD R14, R14, 9.9999997473787516356e-06 ;  /* 0x3727c5ac0e0e7421 */ /* 0x000fe40000000000 */
[----:B------:R0:W-:Y:S02]  /*02f0*/  STG.E.128.STRONG.GPU desc[UR4][R2.64], R4 ;  /* 0x0000000402007986 */ /* 0x0001e4000c10fd04 */
[----:B------:R-:W-:-:S04]  /*0300*/  FADD R14, R14, 9.9999997473787516356e-06 ;  /* 0x3727c5ac0e0e7421 */ /* 0x000fc80000000000 */
[----:B------:R-:W-:-:S04]  /*0310*/  FADD R14, R14, 9.9999997473787516356e-06 ;  /* 0x3727c5ac0e0e7421 */ /* 0x000fc80000000000 */
[----:B------:R-:W-:Y:S01]  /*0320*/  FADD R14, R14, 9.9999997473787516356e-06 ;  /* 0x3727c5ac0e0e7421 */ /* 0x000fe20000000000 */
[----:B0-----:R-:W-:-:S05]  /*0330*/  MOV R4, R11 ;  /* 0x0000000b00047202 */ /* 0x001fca0000000f00 */
[----:B------:R0:W-:Y:S02]  /*0340*/  STG.E.128.STRONG.GPU desc[UR4][R2.64], R4 ;  /* 0x0000000402007986 */ /* 0x0001e4000c10fd04 */
[----:B0-----:R-:W-:-:S05]  /*0350*/  MOV R4, R12 ;  /* 0x0000000c00047202 */ /* 0x001fca0000000f00 */
[----:B------:R0:W-:Y:S02]  /*0360*/  STG.E.128.STRONG.GPU desc[UR4][R2.64], R4 ;  /* 0x0000000402007986 */ /* 0x0001e4000c10fd04 */
[----:B0-----:R-:W-:-:S05]  /*0370*/  MOV R4, R13 ;  /* 0x0000000d00047202 */ /* 0x001fca0000000f00 */
[----:B------:R0:W-:Y:S02]  /*0380*/  STG.E.128.STRONG.GPU desc[UR4][R2.64], R4 ;  /* 0x0000000402007986 */ /* 0x0001e4000c10fd04 */
[----:B0-----:R-:W-:-:S05]  /*0390*/  MOV R4, R14 ;  /* 0x0000000e00047202 */ /* 0x001fca0000000f00 */
[----:B------:R0:W-:Y:S01]  /*03a0*/  STG.E.128.STRONG.GPU desc[UR4][R2.64], R4 ;  /* 0x0000000402007986 */ /* 0x0001e2000c10fd04 */
[----:B------:R-:W-:Y:S05]  /*03b0*/  @!P1 BRA `(.L_x_5) ;  /* 0xfffffffc007c9947 */ /* 0x000fea000383ffff */
.L_x_4:
[----:B0-----:R-:W-:-:S04]  /*03c0*/  IADD3 R4, PT, PT, -R8, RZ, RZ ;  /* 0x000000ff08047210 */ /* 0x001fc80007ffe1ff */
[----:B------:R-:W-:-:S13]  /*03d0*/  ISETP.GT.AND P1, PT, R4, 0x4, PT ;  /* 0x000000040400780c */ /* 0x000fda0003f24270 */
[----:B------:R-:W-:Y:S05]  /*03e0*/  @!P1 BRA `(.L_x_6) ;  /* 0x0000000000309947 */ /* 0x000fea0003800000 */
[----:B------:R-:W2:Y:S01]  /*03f0*/  LDG.E.128.STRONG.GPU R4, desc[UR4][R2.64] ;  /* 0x0000000402047981 */ /* 0x000ea2000c1efd00 */
[----:B------:R-:W-:Y:S02]  /*0400*/  PLOP3.LUT P0, PT, PT, PT, PT, 0x8, 0x80 ;  /* 0x000000000080781c */ /* 0x000fe40003f0e170 */
[----:B------:R-:W-:Y:S01]  /*0410*/  IADD3 R8, PT, PT, R8, 0x8, RZ ;  /* 0x0000000808087810 */ /* 0x000fe20007ffe0ff */
[----:B--2---:R-:W-:-:S04]  /*0420*/  FADD R4, R4, 9.9999997473787516356e-06 ;  /* 0x3727c5ac04047421 */ /* 0x004fc80000000000 */
[----:B------:R-:W-:-:S04]  /*0430*/  FADD R4, R4, 9.9999997473787516356e-06 ;  /* 0x3727c5ac04047421 */ /* 0x000fc80000000000 */
[----:B------:R-:W-:-:S04]  /*0440*/  FADD R4, R4, 9.9999997473787516356e-06 ;  /* 0x3727c5ac04047421 */ /* 0x000fc80000000000 */
[----:B------:R-:W-:-:S04]  /*0450*/  FADD R4, R4, 9.9999997473787516356e-06 ;  /* 0x3727c5ac04047421 */ /* 0x000fc80000000000 */
[----:B------:R-:W-:-:S04]  /*0460*/  FADD R4, R4, 9.9999997473787516356e-06 ;  /* 0x3727c5ac04047421 */ /* 0x000fc80000000000 */
[----:B------:R-:W-:-:S04]  /*0470*/  FADD R4, R4, 9.9999997473787516356e-06 ;  /* 0x3727c5ac04047421 */ /* 0x000fc80000000000 */
[----:B------:R-:W-:-:S04]  /*0480*/  FADD R4, R4, 9.9999997473787516356e-06 ;  /* 0x3727c5ac04047421 */ /* 0x000fc80000000000 */
[----:B------:R-:W-:-:S05]  /*0490*/  FADD R4, R4, 9.9999997473787516356e-06 ;  /* 0x3727c5ac04047421 */ /* 0x000fca0000000000 */
[----:B------:R0:W-:Y:S02]  /*04a0*/  STG.E.128.STRONG.GPU desc[UR4][R2.64], R4 ;  /* 0x0000000402007986 */ /* 0x0001e4000c10fd04 */
.L_x_6:
[----:B------:R-:W-:-:S13]  /*04b0*/  ISETP.NE.OR P0, PT, R8, RZ, P0 ;  /* 0x000000ff0800720c */ /* 0x000fda0000705670 */
[----:B------:R-:W-:Y:S05]  /*04c0*/  @!P0 BRA `(.L_x_2) ;  /* 0x0000000000248947 */ /* 0x000fea0003800000 */
.L_x_3:
[----:B01----:R-:W2:Y:S01]  /*04d0*/  LDG.E.128.STRONG.GPU R4, desc[UR4][R2.64] ;  /* 0x0000000402047981 */ /* 0x003ea2000c1efd00 */
[----:B------:R-:W-:-:S04]  /*04e0*/  IADD3 R8, PT, PT, R8, 0x4, RZ ;  /* 0x0000000408087810 */ /* 0x000fc80007ffe0ff */
[----:B------:R-:W-:Y:S01]  /*04f0*/  ISETP.NE.AND P0, PT, R8, RZ, PT ;  /* 0x000000ff0800720c */ /* 0x000fe20003f05270 */
[----:B--2---:R-:W-:-:S04]  /*0500*/  FADD R4, R4, 9.9999997473787516356e-06 ;  /* 0x3727c5ac04047421 */ /* 0x004fc80000000000 */
[----:B------:R-:W-:-:S04]  /*0510*/  FADD R4, R4, 9.9999997473787516356e-06 ;  /* 0x3727c5ac04047421 */ /* 0x000fc80000000000 */
[----:B------:R-:W-:-:S04]  /*0520*/  FADD R4, R4, 9.9999997473787516356e-06 ;  /* 0x3727c5ac04047421 */ /* 0x000fc80000000000 */
[----:B------:R-:W-:-:S05]  /*0530*/  FADD R4, R4, 9.9999997473787516356e-06 ;  /* 0x3727c5ac04047421 */ /* 0x000fca0000000000 */
[----:B------:R1:W-:Y:S01]  /*0540*/  STG.E.128.STRONG.GPU desc[UR4][R2.64], R4 ;  /* 0x0000000402007986 */ /* 0x0003e2000c10fd04 */
[----:B------:R-:W-:Y:S05]  /*0550*/  @P0 BRA `(.L_x_3) ;  /* 0xfffffffc00dc0947 */ /* 0x000fea000383ffff */
.L_x_2:
[----:B------:R-:W-:-:S13]  /*0560*/  ISETP.NE.AND P0, PT, R0, RZ, PT ;  /* 0x000000ff0000720c */ /* 0x000fda0003f05270 */
[----:B------:R-:W-:Y:S05]  /*0570*/  @!P0 EXIT ;  /* 0x000000000000894d */ /* 0x000fea0003800000 */
[----:B------:R-:W-:-:S07]  /*0580*/  IADD3 R0, PT, PT, -R0, RZ, RZ ;  /* 0x000000ff00007210 */ /* 0x000fce0007ffe1ff */
.L_x_7:
[----:B012---:R-:W2:Y:S01]  /*0590*/  LDG.E.128.STRONG.GPU R4, desc[UR4][R2.64] ;  /* 0x0000000402047981 */ /* 0x007ea2000c1efd00 */
[----:B------:R-:W-:-:S04]  /*05a0*/  IADD3 R0, PT, PT, R0, 0x1, RZ ;  /* 0x0000000100007810 */ /* 0x000fc80007ffe0ff */
[----:B------:R-:W-:Y:S01]  /*05b0*/  ISETP.NE.AND P0, PT, R0, RZ, PT ;  /* 0x000000ff0000720c */ /* 0x000fe20003f05270 */
[----:B--2---:R-:W-:-:S05]  /*05c0*/  FADD R4, R4, 9.9999997473787516356e-06 ;  /* 0x3727c5ac04047421 */ /* 0x004fca0000000000 */
[----:B------:R2:W-:Y:S07]  /*05d0*/  STG.E.128.STRONG.GPU desc[UR4][R2.64], R4 ;  /* 0x0000000402007986 */ /* 0x0005ee000c10fd04 */
[----:B------:R-:W-:Y:S05]  /*05e0*/  @P0 BRA `(.L_x_7) ;  /* 0xfffffffc00e80947 */ /* 0x000fea000383ffff */
[----:B------:R-:W-:Y:S05]  /*05f0*/  EXIT ;  /* 0x000000000000794d */ /* 0x000fea0003800000 */
.L_x_8:
        /* <DEDUP_REMOVED lines=16> */
.L_x_15:


//--------------------- .text._Z19l1_benchmark_kernelP6float4i --------------------------
	.section	.text._Z19l1_benchmark_kernelP6float4i,"ax",@progbits
	.align	128
        .global         _Z19l1_benchmark_kernelP6float4i
        .type           _Z19l1_benchmark_kernelP6float4i,@function
        .size           _Z19l1_benchmark_kernelP6float4i,(.L_x_16 - _Z19l1_benchmark_kernelP6float4i)
        .other          _Z19l1_benchmark_kernelP6float4i,@"STO_CUDA_ENTRY STV_DEFAULT"
_Z19l1_benchmark_kernelP6float4i:
.text._Z19l1_benchmark_kernelP6float4i:
[----:B------:R-:W-:Y:S01]  /*0000*/  LDC R1, c[0x0][0x37c] ;  /* 0x0000df00ff017b82 */ /* 0x000fe20000000800 */
[----:B------:R-:W0:Y:S07]  /*0010*/  S2R R0, SR_TID.X ;  /* 0x0000000000007919 */ /* 0x000e2e0000002100 */
[----:B------:R-:W0:Y:S01]  /*0020*/  S2UR UR4, SR_CTAID.X ;  /* 0x00000000000479c3 */ /* 0x000e220000002500 */
[----:B------:R-:W1:Y:S01]  /*0030*/  LDCU.64 UR6, c[0x0][0x358] ;  /* 0x00006b00ff0677ac */ /* 0x000e620008000a00 */
[----:B------:R-:W2:Y:S06]  /*0040*/  LDCU UR5, c[0x0][0x388] ;  /* 0x00007100ff0577ac */ /* 0x000eac0008000800 */
[----:B------:R-:W0:Y:S08]  /*0050*/  LDC R5, c[0x0][0x360] ;  /* 0x0000d800ff057b82 */ /* 0x000e300000000800 */
[----:B------:R-:W3:Y:S01]  /*0060*/  LDC.64 R2, c[0x0][0x380] ;  /* 0x0000e000ff027b82 */ /* 0x000ee20000000a00 */
[----:B0-----:R-:W-:-:S04]  /*0070*/  IMAD R5, R5, UR4, R0 ;  /* 0x0000000405057c24 */ /* 0x001fc8000f8e0200 */
[----:B---3--:R-:W-:-:S05]  /*0080*/  IMAD.WIDE.U32 R2, R5, 0x10, R2 ;  /* 0x0000001005027825 */ /* 0x008fca00078e0002 */
[----:B-1----:R0:W5:Y:S01]  /*0090*/  LDG.E.128 R4, desc[UR6][R2.64] ;  /* 0x0000000602047981 */ /* 0x002162000c1e1d00 */
[----:B--2---:R-:W-:-:S09]  /*00a0*/  UISETP.GE.AND UP0, UPT, UR5, 0x1, UPT ;  /* 0x000000010500788c */ /* 0x004fd2000bf06270 */
[----:B0-----:R-:W-:Y:S05]  /*00b0*/  BRA.U !UP0, `(.L_x_9) ;  /* 0x0000000108847547 */ /* 0x001fea000b800000 */
[----:B------:R-:W-:Y:S02]  /*00c0*/  UISETP.GE.U32.AND UP1, UPT, UR5, 0x10, UPT ;  /* 0x000000100500788c */ /* 0x000fe4000bf26070 */
[----:B------:R-:W-:-:S04]  /*00d0*/  ULOP3.LUT UR4, UR5, 0xf, URZ, 0xc0, !UPT ;  /* 0x0000000f05047892 */ /* 0x000fc8000f8ec0ff */
[----:B------:R-:W-:-:S03]  /*00e0*/  UISETP.NE.AND UP0, UPT, UR4, URZ, UPT ;  /* 0x000000ff0400728c */ /* 0x000fc6000bf05270 */
[----:B------:R-:W-:Y:S08]  /*00f0*/  BRA.U !UP1, `(.L_x_10) ;  /* 0x0000000109587547 */ /* 0x000ff0000b800000 */
[----:B------:R-:W-:Y:S01]  /*0100*/  HFMA2 R9, -RZ, RZ, 1.875, 5.0067901611328125e-06 ;  /* 0x3f800054ff097431 */ /* 0x000fe200000001ff */
[----:B------:R-:W-:-:S04]  /*0110*/  ULOP3.LUT UR5, UR5, 0x7ffffff0, URZ, 0xc0, !UPT ;  /* 0x7ffffff005057892 */ /* 0x000fc8000f8ec0ff */
[----:B------:R-:W-:-:S12]  /*0120*/  UIADD3 UR5, UPT, UPT, -UR5, URZ, URZ ;  /* 0x000000ff05057290 */ /* 0x000fd8000fffe1ff */
.L_x_11:
[----:B-----5:R-:W-:Y:S01]  /*0130*/  FFMA R4, R4, R9, 9.9999997473787516356e-06 ;  /* 0x3727c5ac04047423 */ /* 0x020fe20000000009 */
[----:B------:R-:W-:-:S03]  /*0140*/  UIADD3 UR5, UPT, UPT, UR5, 0x10, URZ ;  /* 0x0000001005057890 */ /* 0x000fc6000fffe0ff */
[----:B------:R-:W-:Y:S01]  /*0150*/  FFMA R4, R4, R9, 9.9999997473787516356e-06 ;  /* 0x3727c5ac04047423 */ /* 0x000fe20000000009 */
[----:B------:R-:W-:-:S03]  /*0160*/  UISETP.NE.AND UP1, UPT, UR5, URZ, UPT ;  /* 0x000000ff0500728c */ /* 0x000fc6000bf25270 */
[----:B------:R-:W-:-:S04]  /*0170*/  FFMA R4, R4, R9, 9.9999997473787516356e-06 ;  /* 0x3727c5ac04047423 */ /* 0x000fc80000000009 */
        /* <DEDUP_REMOVED lines=12> */
[----:B------:R-:W-:Y:S01]  /*0240*/  FFMA R4, R4, R9, 9.9999997473787516356e-06 ;  /* 0x3727c5ac04047423 */ /* 0x000fe20000000009 */
[----:B------:R-:W-:Y:S06]  /*0250*/  BRA.U UP1, `(.L_x_11) ;  /* 0xfffffffd01b47547 */ /* 0x000fec000b83ffff */
.L_x_10:
[----:B------:R-:W-:Y:S05]  /*0260*/  BRA.U !UP0, `(.L_x_9) ;  /* 0x0000000108187547 */ /* 0x000fea000b800000 */
[----:B------:R-:W-:Y:S01]  /*0270*/  MOV R9, 0x3f800054 ;  /* 0x3f80005400097802 */ /* 0x000fe20000000f00 */
[----:B------:R-:W-:-:S12]  /*0280*/  UIADD3 UR4, UPT, UPT, -UR4, URZ, URZ ;  /* 0x000000ff04047290 */ /* 0x000fd8000fffe1ff */
.L_x_12:
[----:B------:R-:W-:Y:S01]  /*0290*/  UIADD3 UR4, UPT, UPT, UR4, 0x1, URZ ;  /* 0x0000000104047890 */ /* 0x000fe2000fffe0ff */
[----:B-----5:R-:W-:-:S03]  /*02a0*/  FFMA R4, R4, R9, 9.9999997473787516356e-06 ;  /* 0x3727c5ac04047423 */ /* 0x020fc60000000009 */
[----:B------:R-:W-:-:S09]  /*02b0*/  UISETP.NE.AND UP0, UPT, UR4, URZ, UPT ;  /* 0x000000ff0400728c */ /* 0x000fd2000bf05270 */
[----:B------:R-:W-:Y:S05]  /*02c0*/  BRA.U UP0, `(.L_x_12) ;  /* 0xfffffffd00f07547 */ /* 0x000fea000b83ffff */
.L_x_9:
[----:B-----5:R-:W-:Y:S01]  /*02d0*/  STG.E.128 desc[UR6][R2.64], R4 ;  /* 0x0000000402007986 */ /* 0x020fe2000c101d06 */
[----:B------:R-:W-:Y:S05]  /*02e0*/  EXIT ;  /* 0x000000000000794d */ /* 0x000fea0003800000 */
.L_x_13:
        /* <DEDUP_REMOVED lines=9> */
.L_x_16:


//--------------------- .nv.shared.reserved.0     --------------------------
	.section	.nv.shared.reserved.0,"aw",@nobits
	.weak		__nv_reservedSMEM_offset_0_alias
	.size		__nv_reservedSMEM_offset_0_alias, 0, 64
	.other		__nv_reservedSMEM_offset_0_alias,@"STO_CUDA_RESERVED_SHARED STV_DEFAULT"
__nv_reservedSMEM_offset_0_alias:
	.zero		0
	.zero		64


//--------------------- .nv.constant0._Z20hbm_benchmark_kernelPK6float4PS_m --------------------------
	.section	.nv.constant0._Z20hbm_benchmark_kernelPK6float4PS_m,"a",@progbits
	.sectionflags	@""
	.align	4
.nv.constant0._Z20hbm_benchmark_kernelPK6float4PS_m:
	.zero		920


//--------------------- .nv.constant0._Z28l2_benchmark_resident_kernelP6float4mi --------------------------
	.section	.nv.constant0._Z28l2_benchmark_resident_kernelP6float4mi,"a",@progbits
	.sectionflags	@""
	.align	4
.nv.constant0._Z28l2_benchmark_resident_kernelP6float4mi:
	.zero		916


//--------------------- .nv.constant0._Z19l1_benchmark_kernelP6float4i --------------------------
	.section	.nv.constant0._Z19l1_benchmark_kernelP6float4i,"a",@progbits
	.sectionflags	@""
	.align	4
.nv.constant0._Z19l1_benchmark_kernelP6float4i:
	.zero		908


//--------------------- SYMBOLS --------------------------

	.type		.nv.reservedSmem.offset0,@object
	.size		.nv.reservedSmem.offset0,0x4
